	.headerflags	@"EF_CUDA_TEXMODE_UNIFIED EF_CUDA_64BIT_ADDRESS EF_CUDA_ACCELERATORS EF_CUDA_SM90 EF_CUDA_VIRTUAL_SM(EF_CUDA_SM90)"
	.elftype	@"ET_EXEC"


//--------------------- .nv.info                  --------------------------
	.section	.nv.info,"",@"SHT_CUDA_INFO"
	.align	4


	//----- nvinfo : EIATTR_REGCOUNT
	.align		4
        /*0000*/ 	.byte	0x04, 0x2f
        /*0002*/ 	.short	(.L_1 - .L_0)
	.align		4
.L_0:
        /*0004*/ 	.word	index@(triton_poi_fused_add_1)
        /*0008*/ 	.word	0x0000000c


	//----- nvinfo : EIATTR_MIN_STACK_SIZE
	.align		4
.L_1:
        /*000c*/ 	.byte	0x04, 0x12
        /*000e*/ 	.short	(.L_3 - .L_2)
	.align		4
.L_2:
        /*0010*/ 	.word	index@(triton_poi_fused_add_1)
        /*0014*/ 	.word	0x00000000


	//----- nvinfo : EIATTR_FRAME_SIZE
	.align		4
.L_3:
        /*0018*/ 	.byte	0x04, 0x11
        /*001a*/ 	.short	(.L_5 - .L_4)
	.align		4
.L_4:
        /*001c*/ 	.word	index@(triton_poi_fused_add_1)
        /*0020*/ 	.word	0x00000000


	//----- nvinfo : EIATTR_MIN_STACK_SIZE
	.align		4
.L_5:
        /*0024*/ 	.byte	0x04, 0x12
        /*0026*/ 	.short	(.L_7 - .L_6)
	.align		4
.L_6:
        /*0028*/ 	.word	index@(triton_poi_fused_add_1)
        /*002c*/ 	.word	0x00000000
.L_7:


//--------------------- .nv.info.triton_poi_fused_add_1 --------------------------
	.section	.nv.info.triton_poi_fused_add_1,"",@"SHT_CUDA_INFO"
	.sectionflags	@""
	.align	4


	//----- nvinfo : EIATTR_CUDA_API_VERSION
	.align		4
        /*0000*/ 	.byte	0x04, 0x37
        /*0002*/ 	.short	(.L_9 - .L_8)
.L_8:
        /*0004*/ 	.word	0x0000007c


	//----- nvinfo : EIATTR_KPARAM_INFO
	.align		4
.L_9:
        /*0008*/ 	.byte	0x04, 0x17
        /*000a*/ 	.short	(.L_11 - .L_10)
.L_10:
        /*000c*/ 	.word	0x00000000
        /*0010*/ 	.short	0x0002
        /*0012*/ 	.short	0x0010
        /*0014*/ 	.byte	0x00, 0xf0, 0x11, 0x00


	//----- nvinfo : EIATTR_KPARAM_INFO
	.align		4
.L_11:
        /*0018*/ 	.byte	0x04, 0x17
        /*001a*/ 	.short	(.L_13 - .L_12)
.L_12:
        /*001c*/ 	.word	0x00000000
        /*0020*/ 	.short	0x0001
        /*0022*/ 	.short	0x0008
        /*0024*/ 	.byte	0x00, 0xf4, 0x21, 0x00


	//----- nvinfo : EIATTR_KPARAM_INFO
	.align		4
.L_13:
        /*0028*/ 	.byte	0x04, 0x17
        /*002a*/ 	.short	(.L_15 - .L_14)
.L_14:
        /*002c*/ 	.word	0x00000000
        /*0030*/ 	.short	0x0000
        /*0032*/ 	.short	0x0000
        /*0034*/ 	.byte	0x00, 0xf4, 0x21, 0x00


	//----- nvinfo : EIATTR_SPARSE_MMA_MASK
	.align		4
.L_15:
        /*0038*/ 	.byte	0x03, 0x50
        /*003a*/ 	.short	0x0000


	//----- nvinfo : EIATTR_MAXREG_COUNT
	.align		4
        /*003c*/ 	.byte	0x03, 0x1b
        /*003e*/ 	.short	0x00ff


	//----- nvinfo : EIATTR_EXIT_INSTR_OFFSETS
	.align		4
        /*0040*/ 	.byte	0x04, 0x1c
        /*0042*/ 	.short	(.L_17 - .L_16)


	//   ....[0]....
.L_16:
        /*0044*/ 	.word	0x00000120


	//   ....[1]....
        /*0048*/ 	.word	0x00000140


	//----- nvinfo : EIATTR_REQNTID
	.align		4
.L_17:
        /*004c*/ 	.byte	0x04, 0x10
        /*004e*/ 	.short	(.L_19 - .L_18)
.L_18:
        /*0050*/ 	.word	0x00000080
        /*0054*/ 	.word	0x00000001
        /*0058*/ 	.word	0x00000001


	//----- nvinfo : EIATTR_CBANK_PARAM_SIZE
	.align		4
.L_19:
        /*005c*/ 	.byte	0x03, 0x19
        /*005e*/ 	.short	0x0014


	//----- nvinfo : EIATTR_PARAM_CBANK
	.align		4
        /*0060*/ 	.byte	0x04, 0x0a
        /*0062*/ 	.short	(.L_21 - .L_20)
	.align		4
.L_20:
        /*0064*/ 	.word	index@(.nv.constant0.triton_poi_fused_add_1)
        /*0068*/ 	.short	0x0210
        /*006a*/ 	.short	0x0014


	//----- nvinfo : EIATTR_SW_WAR
	.align		4
.L_21:
        /*006c*/ 	.byte	0x04, 0x36
        /*006e*/ 	.short	(.L_23 - .L_22)
.L_22:
        /*0070*/ 	.word	0x00000008
.L_23:


//--------------------- .nv.callgraph             --------------------------
	.section	.nv.callgraph,"",@"SHT_CUDA_CALLGRAPH"
	.align	4
	.sectionentsize	8
	.align		4
        /*0000*/ 	.word	0x00000000
	.align		4
        /*0004*/ 	.word	0xffffffff
	.align		4
        /*0008*/ 	.word	0x00000000
	.align		4
        /*000c*/ 	.word	0xfffffffe
	.align		4
        /*0010*/ 	.word	0x00000000
	.align		4
        /*0014*/ 	.word	0xfffffffd
	.align		4
        /*0018*/ 	.word	0x00000000
	.align		4
        /*001c*/ 	.word	0xfffffffc


//--------------------- .text.triton_poi_fused_add_1 --------------------------
	.section	.text.triton_poi_fused_add_1,"ax",@progbits
	.align	128
        .global         triton_poi_fused_add_1
        .type           triton_poi_fused_add_1,@function
        .size           triton_poi_fused_add_1,(.L_x_1 - triton_poi_fused_add_1)
        .other          triton_poi_fused_add_1,@"STO_CUDA_ENTRY STV_DEFAULT"
triton_poi_fused_add_1:
.text.triton_poi_fused_add_1:
[----:B------:R-:W0:Y:S02]  /*0000*/  LDC R1, c[0x0][0x28] ;  /* 0x00000a00ff017b82 */ /* 0x000e240000000800 */
[----:B------:R-:W1:Y:S01]  /*0010*/  S2R R0, SR_TID.X ;  /* 0x0000000000007919 */ /* 0x000e620000002100 */
[----:B------:R-:W2:Y:S01]  /*0020*/  LDC.64 R4, c[0x0][0x218] ;  /* 0x00008600ff047b82 */ /* 0x000ea20000000a00 */
[----:B------:R-:W-:Y:S01]  /*0030*/  CS2R R8, SRZ ;  /* 0x0000000000087805 */ /* 0x000fe2000001ff00 */
[----:B------:R-:W-:Y:S01]  /*0040*/  ULDC.64 UR4, c[0x0][0x208] ;  /* 0x0000820000047ab9 */ /* 0x000fe20000000a00 */
[----:B------:R-:W3:Y:S05]  /*0050*/  S2R R7, SR_CTAID.X ;  /* 0x0000000000077919 */ /* 0x000eea0000002500 */
[----:B------:R-:W4:Y:S01]  /*0060*/  LDC.64 R2, c[0x0][0x210] ;  /* 0x00008400ff027b82 */ /* 0x000f220000000a00 */
[----:B-1----:R-:W-:-:S04]  /*0070*/  SHF.L.U32 R0, R0, 0x1, RZ ;  /* 0x0000000100007819 */ /* 0x002fc800000006ff */
[----:B------:R-:W-:-:S04]  /*0080*/  LOP3.LUT R0, R0, 0xfe, RZ, 0xc0, !PT ;  /* 0x000000fe00007812 */ /* 0x000fc800078ec0ff */
[----:B---3--:R-:W-:-:S04]  /*0090*/  LEA R7, R7, R0, 0x8 ;  /* 0x0000000007077211 */ /* 0x008fc800078e40ff */
[C---:B------:R-:W-:Y:S01]  /*00a0*/  ISETP.GE.AND P0, PT, R7.reuse, 0x400, PT ;  /* 0x000004000700780c */ /* 0x040fe20003f06270 */
[----:B--2---:R-:W-:-:S04]  /*00b0*/  IMAD.WIDE R4, R7, 0x4, R4 ;  /* 0x0000000407047825 */ /* 0x004fc800078e0204 */
[----:B----4-:R-:W-:Y:S01]  /*00c0*/  IMAD.WIDE R2, R7, 0x4, R2 ;  /* 0x0000000407027825 */ /* 0x010fe200078e0202 */
[----:B------:R-:W-:-:S07]  /*00d0*/  CS2R R6, SRZ ;  /* 0x0000000000067805 */ /* 0x000fce000001ff00 */
[----:B------:R-:W2:Y:S04]  /*00e0*/  @!P0 LDG.E.64 R8, desc[UR4][R4.64] ;  /* 0x0000000404088981 */ /* 0x000ea8000c1e1b00 */
[----:B------:R-:W2:Y:S02]  /*00f0*/  @!P0 LDG.E.64 R6, desc[UR4][R2.64] ;  /* 0x0000000402068981 */ /* 0x000ea4000c1e1b00 */
[----:B--2---:R-:W-:Y:S01]  /*0100*/  FADD R6, R8, R6 ;  /* 0x0000000608067221 */ /* 0x004fe20000000000 */
[----:B------:R-:W-:Y:S01]  /*0110*/  FADD R7, R9, R7 ;  /* 0x0000000709077221 */ /* 0x000fe20000000000 */
[----:B------:R-:W-:Y:S06]  /*0120*/  @P0 EXIT ;  /* 0x000000000000094d */ /* 0x000fec0003800000 */
[----:B------:R-:W-:Y:S01]  /*0130*/  STG.E.64 desc[UR4][R2.64], R6 ;  /* 0x0000000602007986 */ /* 0x000fe2000c101b04 */
[----:B------:R-:W-:Y:S05]  /*0140*/  EXIT ;  /* 0x000000000000794d */ /* 0x000fea0003800000 */
.L_x_0:
[----:B------:R-:W-:-:S00]  /*0150*/  BRA `(.L_x_0) ;  /* 0xfffffffc00fc7947 */ /* 0x000fc0000383ffff */
[----:B------:R-:W-:-:S00]  /*0160*/  NOP ;  /* 0x0000000000007918 */ /* 0x000fc00000000000 */
        /* <DEDUP_REMOVED lines=9> */
.L_x_1:


//--------------------- .nv.constant0.triton_poi_fused_add_1 --------------------------
	.section	.nv.constant0.triton_poi_fused_add_1,"a",@progbits
	.sectionflags	@""
	.align	4
.nv.constant0.triton_poi_fused_add_1:
	.zero		548
